	.headerflags	@"EF_CUDA_TEXMODE_UNIFIED EF_CUDA_64BIT_ADDRESS EF_CUDA_ACCELERATORS EF_CUDA_SM90 EF_CUDA_VIRTUAL_SM(EF_CUDA_SM90)"
	.elftype	@"ET_EXEC"


//--------------------- .nv.info                  --------------------------
	.section	.nv.info,"",@"SHT_CUDA_INFO"
	.align	4


	//----- nvinfo : EIATTR_REGCOUNT
	.align		4
        /*0000*/ 	.byte	0x04, 0x2f
        /*0002*/ 	.short	(.L_1 - .L_0)
	.align		4
.L_0:
        /*0004*/ 	.word	index@(triton_poi_fused__unsafe_index_add_mul_sub_37)
        /*0008*/ 	.word	0x00000022


	//----- nvinfo : EIATTR_MIN_STACK_SIZE
	.align		4
.L_1:
        /*000c*/ 	.byte	0x04, 0x12
        /*000e*/ 	.short	(.L_3 - .L_2)
	.align		4
.L_2:
        /*0010*/ 	.word	index@(triton_poi_fused__unsafe_index_add_mul_sub_37)
        /*0014*/ 	.word	0x00000000


	//----- nvinfo : EIATTR_FRAME_SIZE
	.align		4
.L_3:
        /*0018*/ 	.byte	0x04, 0x11
        /*001a*/ 	.short	(.L_5 - .L_4)
	.align		4
.L_4:
        /*001c*/ 	.word	index@(triton_poi_fused__unsafe_index_add_mul_sub_37)
        /*0020*/ 	.word	0x00000000


	//----- nvinfo : EIATTR_MIN_STACK_SIZE
	.align		4
.L_5:
        /*0024*/ 	.byte	0x04, 0x12
        /*0026*/ 	.short	(.L_7 - .L_6)
	.align		4
.L_6:
        /*0028*/ 	.word	index@(triton_poi_fused__unsafe_index_add_mul_sub_37)
        /*002c*/ 	.word	0x00000000
.L_7:


//--------------------- .nv.info.triton_poi_fused__unsafe_index_add_mul_sub_37 --------------------------
	.section	.nv.info.triton_poi_fused__unsafe_index_add_mul_sub_37,"",@"SHT_CUDA_INFO"
	.sectionflags	@""
	.align	4


	//----- nvinfo : EIATTR_CUDA_API_VERSION
	.align		4
        /*0000*/ 	.byte	0x04, 0x37
        /*0002*/ 	.short	(.L_9 - .L_8)
.L_8:
        /*0004*/ 	.word	0x0000007c


	//----- nvinfo : EIATTR_KPARAM_INFO
	.align		4
.L_9:
        /*0008*/ 	.byte	0x04, 0x17
        /*000a*/ 	.short	(.L_11 - .L_10)
.L_10:
        /*000c*/ 	.word	0x00000000
        /*0010*/ 	.short	0x0006
        /*0012*/ 	.short	0x0030
        /*0014*/ 	.byte	0x00, 0xf0, 0x11, 0x00


	//----- nvinfo : EIATTR_KPARAM_INFO
	.align		4
.L_11:
        /*0018*/ 	.byte	0x04, 0x17
        /*001a*/ 	.short	(.L_13 - .L_12)
.L_12:
        /*001c*/ 	.word	0x00000000
        /*0020*/ 	.short	0x0005
        /*0022*/ 	.short	0x0028
        /*0024*/ 	.byte	0x00, 0xf4, 0x21, 0x00


	//----- nvinfo : EIATTR_KPARAM_INFO
	.align		4
.L_13:
        /*0028*/ 	.byte	0x04, 0x17
        /*002a*/ 	.short	(.L_15 - .L_14)
.L_14:
        /*002c*/ 	.word	0x00000000
        /*0030*/ 	.short	0x0004
        /*0032*/ 	.short	0x0020
        /*0034*/ 	.byte	0x00, 0xf4, 0x21, 0x00


	//----- nvinfo : EIATTR_KPARAM_INFO
	.align		4
.L_15:
        /*0038*/ 	.byte	0x04, 0x17
        /*003a*/ 	.short	(.L_17 - .L_16)
.L_16:
        /*003c*/ 	.word	0x00000000
        /*0040*/ 	.short	0x0003
        /*0042*/ 	.short	0x0018
        /*0044*/ 	.byte	0x00, 0xf4, 0x21, 0x00


	//----- nvinfo : EIATTR_KPARAM_INFO
	.align		4
.L_17:
        /*0048*/ 	.byte	0x04, 0x17
        /*004a*/ 	.short	(.L_19 - .L_18)
.L_18:
        /*004c*/ 	.word	0x00000000
        /*0050*/ 	.short	0x0002
        /*0052*/ 	.short	0x0010
        /*0054*/ 	.byte	0x00, 0xf4, 0x21, 0x00


	//----- nvinfo : EIATTR_KPARAM_INFO
	.align		4
.L_19:
        /*0058*/ 	.byte	0x04, 0x17
        /*005a*/ 	.short	(.L_21 - .L_20)
.L_20:
        /*005c*/ 	.word	0x00000000
        /*0060*/ 	.short	0x0001
        /*0062*/ 	.short	0x0008
        /*0064*/ 	.byte	0x00, 0xf4, 0x21, 0x00


	//----- nvinfo : EIATTR_KPARAM_INFO
	.align		4
.L_21:
        /*0068*/ 	.byte	0x04, 0x17
        /*006a*/ 	.short	(.L_23 - .L_22)
.L_22:
        /*006c*/ 	.word	0x00000000
        /*0070*/ 	.short	0x0000
        /*0072*/ 	.short	0x0000
        /*0074*/ 	.byte	0x00, 0xf4, 0x21, 0x00


	//----- nvinfo : EIATTR_SPARSE_MMA_MASK
	.align		4
.L_23:
        /*0078*/ 	.byte	0x03, 0x50
        /*007a*/ 	.short	0x0000


	//----- nvinfo : EIATTR_MAXREG_COUNT
	.align		4
        /*007c*/ 	.byte	0x03, 0x1b
        /*007e*/ 	.short	0x00ff


	//----- nvinfo : EIATTR_EXIT_INSTR_OFFSETS
	.align		4
        /*0080*/ 	.byte	0x04, 0x1c
        /*0082*/ 	.short	(.L_25 - .L_24)


	//   ....[0]....
.L_24:
        /*0084*/ 	.word	0x00000b40


	//----- nvinfo : EIATTR_REQNTID
	.align		4
.L_25:
        /*0088*/ 	.byte	0x04, 0x10
        /*008a*/ 	.short	(.L_27 - .L_26)
.L_26:
        /*008c*/ 	.word	0x00000080
        /*0090*/ 	.word	0x00000001
        /*0094*/ 	.word	0x00000001


	//----- nvinfo : EIATTR_CBANK_PARAM_SIZE
	.align		4
.L_27:
        /*0098*/ 	.byte	0x03, 0x19
        /*009a*/ 	.short	0x0034


	//----- nvinfo : EIATTR_PARAM_CBANK
	.align		4
        /*009c*/ 	.byte	0x04, 0x0a
        /*009e*/ 	.short	(.L_29 - .L_28)
	.align		4
.L_28:
        /*00a0*/ 	.word	index@(.nv.constant0.triton_poi_fused__unsafe_index_add_mul_sub_37)
        /*00a4*/ 	.short	0x0210
        /*00a6*/ 	.short	0x0034


	//----- nvinfo : EIATTR_SW_WAR
	.align		4
.L_29:
        /*00a8*/ 	.byte	0x04, 0x36
        /*00aa*/ 	.short	(.L_31 - .L_30)
.L_30:
        /*00ac*/ 	.word	0x00000008
.L_31:


//--------------------- .nv.callgraph             --------------------------
	.section	.nv.callgraph,"",@"SHT_CUDA_CALLGRAPH"
	.align	4
	.sectionentsize	8
	.align		4
        /*0000*/ 	.word	0x00000000
	.align		4
        /*0004*/ 	.word	0xffffffff
	.align		4
        /*0008*/ 	.word	0x00000000
	.align		4
        /*000c*/ 	.word	0xfffffffe
	.align		4
        /*0010*/ 	.word	0x00000000
	.align		4
        /*0014*/ 	.word	0xfffffffd
	.align		4
        /*0018*/ 	.word	0x00000000
	.align		4
        /*001c*/ 	.word	0xfffffffc


//--------------------- .text.triton_poi_fused__unsafe_index_add_mul_sub_37 --------------------------
	.section	.text.triton_poi_fused__unsafe_index_add_mul_sub_37,"ax",@progbits
	.align	128
        .global         triton_poi_fused__unsafe_index_add_mul_sub_37
        .type           triton_poi_fused__unsafe_index_add_mul_sub_37,@function
        .size           triton_poi_fused__unsafe_index_add_mul_sub_37,(.L_x_1 - triton_poi_fused__unsafe_index_add_mul_sub_37)
        .other          triton_poi_fused__unsafe_index_add_mul_sub_37,@"STO_CUDA_ENTRY STV_DEFAULT"
triton_poi_fused__unsafe_index_add_mul_sub_37:
.text.triton_poi_fused__unsafe_index_add_mul_sub_37:
[----:B------:R-:W-:Y:S01]  /*0000*/  LDC R1, c[0x0][0x28] ;  /* 0x00000a00ff017b82 */ /* 0x000fe20000000800 */
[----:B------:R-:W1:Y:S07]  /*0010*/  S2R R0, SR_TID.X ;  /* 0x0000000000007919 */ /* 0x000e6e0000002100 */
[----:B------:R-:W2:Y:S01]  /*0020*/  LDC.64 R4, c[0x0][0x210] ;  /* 0x00008400ff047b82 */ /* 0x000ea20000000a00 */
[----:B------:R-:W-:Y:S01]  /*0030*/  ULDC.64 UR4, c[0x0][0x208] ;  /* 0x0000820000047ab9 */ /* 0x000fe20000000a00 */
[----:B------:R-:W-:Y:S01]  /*0040*/  ULDC.64 UR6, c[0x0][0x220] ;  /* 0x0000880000067ab9 */ /* 0x000fe20000000a00 */
[----:B------:R-:W3:Y:S05]  /*0050*/  S2R R3, SR_CTAID.X ;  /* 0x0000000000037919 */ /* 0x000eea0000002500 */
[----:B------:R-:W4:Y:S01]  /*0060*/  LDC.64 R26, c[0x0][0x218] ;  /* 0x00008600ff1a7b82 */ /* 0x000f220000000a00 */
[----:B-1----:R-:W-:Y:S01]  /*0070*/  IMAD.SHL.U32 R0, R0, 0x4, RZ ;  /* 0x0000000400007824 */ /* 0x002fe200078e00ff */
[----:B---3--:R-:W-:-:S04]  /*0080*/  SHF.R.S32.HI R18, RZ, 0x15, R3 ;  /* 0x00000015ff127819 */ /* 0x008fc80000011403 */
[----:B------:R-:W-:Y:S02]  /*0090*/  LOP3.LUT R0, R0, 0x1fc, RZ, 0xc0, !PT ;  /* 0x000001fc00007812 */ /* 0x000fe400078ec0ff */
[----:B------:R-:W-:-:S03]  /*00a0*/  SGXT R18, R18, 0x1 ;  /* 0x000000011212781a */ /* 0x000fc60000000200 */
[----:B------:R-:W-:-:S04]  /*00b0*/  IMAD R3, R3, 0x400, R0 ;  /* 0x0000040003037824 */ /* 0x000fc800078e0200 */
[----:B------:R-:W-:Y:S01]  /*00c0*/  VIADD R17, R3, 0x200 ;  /* 0x0000020003117836 */ /* 0x000fe20000000000 */
[----:B------:R-:W-:-:S04]  /*00d0*/  SHF.R.S32.HI R0, RZ, 0x1f, R3 ;  /* 0x0000001fff007819 */ /* 0x000fc80000011403 */
[----:B------:R-:W-:Y:S02]  /*00e0*/  LEA.HI R6, R18, R17, RZ, 0x6 ;  /* 0x0000001112067211 */ /* 0x000fe400078f30ff */
[----:B------:R-:W-:Y:S02]  /*00f0*/  LEA.HI R0, R0, R3, RZ, 0x6 ;  /* 0x0000000300007211 */ /* 0x000fe400078f30ff */
[----:B------:R-:W-:Y:S02]  /*0100*/  SHF.R.S32.HI R6, RZ, 0x6, R6 ;  /* 0x00000006ff067819 */ /* 0x000fe40000011406 */
[----:B------:R-:W-:Y:S02]  /*0110*/  SHF.R.S32.HI R2, RZ, 0x6, R0 ;  /* 0x00000006ff027819 */ /* 0x000fe40000011400 */
[----:B------:R-:W-:Y:S02]  /*0120*/  LEA.HI R8, R6, R6, RZ, 0x6 ;  /* 0x0000000606087211 */ /* 0x000fe400078f30ff */
[----:B------:R-:W-:-:S02]  /*0130*/  LEA.HI R7, R2, R2, RZ, 0x6 ;  /* 0x0000000202077211 */ /* 0x000fc400078f30ff */
[----:B------:R-:W-:Y:S02]  /*0140*/  LOP3.LUT R9, R8, 0xffffffc0, RZ, 0xc0, !PT ;  /* 0xffffffc008097812 */ /* 0x000fe400078ec0ff */
[----:B------:R-:W-:Y:S02]  /*0150*/  LOP3.LUT R7, R7, 0xffffffc0, RZ, 0xc0, !PT ;  /* 0xffffffc007077812 */ /* 0x000fe400078ec0ff */
[----:B------:R-:W-:Y:S01]  /*0160*/  LOP3.LUT R16, R0, 0xffffffc0, RZ, 0xc0, !PT ;  /* 0xffffffc000107812 */ /* 0x000fe200078ec0ff */
[----:B------:R-:W-:Y:S02]  /*0170*/  IMAD.IADD R9, R6, 0x1, -R9 ;  /* 0x0000000106097824 */ /* 0x000fe400078e0a09 */
[----:B------:R-:W-:Y:S02]  /*0180*/  IMAD.IADD R7, R2, 0x1, -R7 ;  /* 0x0000000102077824 */ /* 0x000fe400078e0a07 */
[--C-:B--2---:R-:W-:Y:S02]  /*0190*/  IMAD.WIDE R10, R9, 0x8, R4.reuse ;  /* 0x00000008090a7825 */ /* 0x104fe400078e0204 */
[----:B------:R-:W1:Y:S02]  /*01a0*/  LDC.64 R8, c[0x0][0x228] ;  /* 0x00008a00ff087b82 */ /* 0x000e640000000a00 */
[----:B------:R-:W-:-:S02]  /*01b0*/  IMAD.WIDE R20, R7, 0x8, R4 ;  /* 0x0000000807147825 */ /* 0x000fc400078e0204 */
[----:B------:R-:W2:Y:S02]  /*01c0*/  LDG.E.EL.64 R10, desc[UR4][R10.64] ;  /* 0x000000040a0a7981 */ /* 0x000ea4000c2e1b00 */
[----:B------:R-:W-:Y:S02]  /*01d0*/  IMAD.IADD R16, R3, 0x1, -R16 ;  /* 0x0000000103107824 */ /* 0x000fe400078e0a10 */
[----:B------:R-:W3:Y:S02]  /*01e0*/  LDG.E.EL.64 R20, desc[UR4][R20.64] ;  /* 0x0000000414147981 */ /* 0x000ee4000c2e1b00 */
[----:B----4-:R-:W-:-:S06]  /*01f0*/  IMAD.WIDE R12, R16, 0x8, R26 ;  /* 0x00000008100c7825 */ /* 0x010fcc00078e021a */
[----:B------:R-:W4:Y:S01]  /*0200*/  LDG.E.EL.128 R12, desc[UR4][R12.64] ;  /* 0x000000040c0c7981 */ /* 0x000f22000c2e1d00 */
[----:B-1----:R-:W-:-:S06]  /*0210*/  IMAD.WIDE R4, R16, 0x8, R8 ;  /* 0x0000000810047825 */ /* 0x002fcc00078e0208 */
[----:B------:R-:W5:Y:S01]  /*0220*/  LDG.E.EL.128 R4, desc[UR4][R4.64] ;  /* 0x0000000404047981 */ /* 0x000f62000c2e1d00 */
[----:B------:R-:W-:-:S05]  /*0230*/  VIADD R25, R3, 0x2 ;  /* 0x0000000203197836 */ /* 0x000fca0000000000 */
[----:B------:R-:W-:-:S04]  /*0240*/  LEA.HI R0, R18, R25, RZ, 0x6 ;  /* 0x0000001912007211 */ /* 0x000fc800078f30ff */
[----:B------:R-:W-:-:S05]  /*0250*/  LOP3.LUT R0, R0, 0xffffffc0, RZ, 0xc0, !PT ;  /* 0xffffffc000007812 */ /* 0x000fca00078ec0ff */
[----:B------:R-:W-:Y:S01]  /*0260*/  IMAD.IADD R25, R25, 0x1, -R0 ;  /* 0x0000000119197824 */ /* 0x000fe200078e0a00 */
[----:B------:R-:W-:-:S04]  /*0270*/  LEA.HI R17, R18, R17, RZ, 0xc ;  /* 0x0000001112117211 */ /* 0x000fc800078f60ff */
[----:B------:R-:W-:Y:S02]  /*0280*/  SHF.R.S32.HI R17, RZ, 0xc, R17 ;  /* 0x0000000cff117819 */ /* 0x000fe40000011411 */
[----:B--2---:R-:W-:-:S04]  /*0290*/  SHF.R.U32.HI R23, RZ, 0x1a, R11 ;  /* 0x0000001aff177819 */ /* 0x004fc8000001160b */
[----:B------:R-:W-:Y:S02]  /*02a0*/  LOP3.LUT R23, R23, 0x20, RZ, 0xc0, !PT ;  /* 0x0000002017177812 */ /* 0x000fe400078ec0ff */
[----:B---3--:R-:W-:Y:S02]  /*02b0*/  SHF.R.U32.HI R19, RZ, 0x1a, R21 ;  /* 0x0000001aff137819 */ /* 0x008fe40000011615 */
[----:B------:R-:W-:Y:S02]  /*02c0*/  IADD3 R2, P1, R10, R23, RZ ;  /* 0x000000170a027210 */ /* 0x000fe40007f3e0ff */
[----:B------:R-:W-:-:S03]  /*02d0*/  LOP3.LUT R19, R19, 0x20, RZ, 0xc0, !PT ;  /* 0x0000002013137812 */ /* 0x000fc600078ec0ff */
[----:B------:R-:W-:Y:S01]  /*02e0*/  IMAD.X R11, RZ, RZ, R11, P1 ;  /* 0x000000ffff0b7224 */ /* 0x000fe200008e060b */
[----:B------:R-:W-:Y:S02]  /*02f0*/  IADD3 R19, P0, R20, R19, RZ ;  /* 0x0000001314137210 */ /* 0x000fe40007f1e0ff */
[----:B----4-:R-:W-:Y:S02]  /*0300*/  SHF.R.U32.HI R28, RZ, 0x18, R13 ;  /* 0x00000018ff1c7819 */ /* 0x010fe4000001160d */
[----:B------:R-:W-:Y:S01]  /*0310*/  SHF.L.U64.HI R0, R2, 0x7, R11 ;  /* 0x0000000702007819 */ /* 0x000fe2000001020b */
[----:B------:R-:W-:Y:S01]  /*0320*/  IMAD.X R20, RZ, RZ, R21, P0 ;  /* 0x000000ffff147224 */ /* 0x000fe200000e0615 */
[----:B------:R-:W-:Y:S01]  /*0330*/  LEA R29, P0, R12, UR6, 0x2 ;  /* 0x000000060c1d7c11 */ /* 0x000fe2000f8010ff */
[----:B------:R-:W-:Y:S01]  /*0340*/  IMAD.SHL.U32 R2, R2, 0x80, RZ ;  /* 0x0000008002027824 */ /* 0x000fe200078e00ff */
[----:B------:R-:W-:Y:S02]  /*0350*/  LOP3.LUT R28, R28, 0x80, RZ, 0xc0, !PT ;  /* 0x000000801c1c7812 */ /* 0x000fe400078ec0ff */
[----:B------:R-:W-:-:S02]  /*0360*/  LEA.HI.X R13, R12, UR7, R13, 0x2, P0 ;  /* 0x000000070c0d7c11 */ /* 0x000fc400080f140d */
[----:B------:R-:W-:Y:S01]  /*0370*/  IADD3 R22, P2, P3, R2, R29, R28 ;  /* 0x0000001d02167210 */ /* 0x000fe20007b5e01c */
[C---:B------:R-:W-:Y:S01]  /*0380*/  IMAD.SHL.U32 R10, R19.reuse, 0x80, RZ ;  /* 0x00000080130a7824 */ /* 0x040fe200078e00ff */
[----:B------:R-:W-:Y:S02]  /*0390*/  SHF.L.U64.HI R11, R19, 0x7, R20 ;  /* 0x00000007130b7819 */ /* 0x000fe40000010214 */
[----:B------:R-:W-:Y:S02]  /*03a0*/  IADD3.X R23, R0, R13, RZ, P2, P3 ;  /* 0x0000000d00177210 */ /* 0x000fe400017e64ff */
[----:B------:R-:W-:Y:S02]  /*03b0*/  SHF.R.U32.HI R19, RZ, 0x18, R15 ;  /* 0x00000018ff137819 */ /* 0x000fe4000001160f */
[----:B------:R-:W-:Y:S01]  /*03c0*/  LEA R12, P2, R14, UR6, 0x2 ;  /* 0x000000060e0c7c11 */ /* 0x000fe2000f8410ff */
[----:B------:R-:W-:Y:S01]  /*03d0*/  IMAD.SHL.U32 R20, R17, 0x400, RZ ;  /* 0x0000040011147824 */ /* 0x000fe200078e00ff */
[----:B------:R-:W-:-:S02]  /*03e0*/  IADD3 R28, P0, P1, R10, R29, R28 ;  /* 0x0000001d0a1c7210 */ /* 0x000fc4000791e01c */
[----:B------:R-:W-:Y:S02]  /*03f0*/  LEA.HI R17, R18, R3, RZ, 0xc ;  /* 0x0000000312117211 */ /* 0x000fe400078f60ff */
[----:B------:R-:W-:Y:S02]  /*0400*/  LOP3.LUT R19, R19, 0x80, RZ, 0xc0, !PT ;  /* 0x0000008013137812 */ /* 0x000fe400078ec0ff */
[----:B------:R-:W-:Y:S02]  /*0410*/  LEA.HI.X R14, R14, UR7, R15, 0x2, P2 ;  /* 0x000000070e0e7c11 */ /* 0x000fe400090f140f */
[----:B-----5:R-:W-:Y:S02]  /*0420*/  SHF.R.U32.HI R15, RZ, 0x18, R5 ;  /* 0x00000018ff0f7819 */ /* 0x020fe40000011605 */
[----:B------:R-:W-:Y:S02]  /*0430*/  IADD3 R18, P5, P4, R10, R12, R19 ;  /* 0x0000000c0a127210 */ /* 0x000fe40007cbe013 */
[----:B------:R-:W-:-:S02]  /*0440*/  SHF.R.S32.HI R17, RZ, 0xc, R17 ;  /* 0x0000000cff117819 */ /* 0x000fc40000011411 */
[----:B------:R-:W-:Y:S02]  /*0450*/  IADD3.X R29, R11, R13, RZ, P0, P1 ;  /* 0x0000000d0b1d7210 */ /* 0x000fe400007e24ff */
[----:B------:R-:W-:Y:S02]  /*0460*/  LOP3.LUT R13, R15, 0x80, RZ, 0xc0, !PT ;  /* 0x000000800f0d7812 */ /* 0x000fe400078ec0ff */
[----:B------:R-:W-:Y:S02]  /*0470*/  LEA R15, P0, R4, UR6, 0x2 ;  /* 0x00000006040f7c11 */ /* 0x000fe4000f8010ff */
[----:B------:R-:W-:Y:S01]  /*0480*/  IADD3 R12, P3, P2, R2, R12, R19 ;  /* 0x0000000c020c7210 */ /* 0x000fe20007a7e013 */
[----:B------:R-:W-:Y:S01]  /*0490*/  IMAD.SHL.U32 R21, R17, 0x400, RZ ;  /* 0x0000040011157824 */ /* 0x000fe200078e00ff */
[----:B------:R-:W-:Y:S02]  /*04a0*/  IADD3.X R19, R11, R14, RZ, P5, P4 ;  /* 0x0000000e0b137210 */ /* 0x000fe40002fe84ff */
[----:B------:R-:W-:-:S02]  /*04b0*/  LEA.HI.X R5, R4, UR7, R5, 0x2, P0 ;  /* 0x0000000704057c11 */ /* 0x000fc400080f1405 */
[----:B------:R-:W-:Y:S01]  /*04c0*/  IADD3 R30, P0, P1, R10, R15, R13 ;  /* 0x0000000f0a1e7210 */ /* 0x000fe2000791e00d */
[----:B------:R-:W-:-:S03]  /*04d0*/  IMAD.WIDE R18, R21, 0x4, R18 ;  /* 0x0000000415127825 */ /* 0x000fc600078e0212 */
[----:B------:R-:W-:Y:S02]  /*04e0*/  IADD3.X R31, R11, R5, RZ, P0, P1 ;  /* 0x000000050b1f7210 */ /* 0x000fe400007e24ff */
[----:B------:R-:W-:Y:S01]  /*04f0*/  IADD3 R4, P0, P1, R2, R15, R13 ;  /* 0x0000000f02047210 */ /* 0x000fe2000791e00d */
[----:B------:R1:W2:Y:S01]  /*0500*/  LDG.E.EL R24, desc[UR4][R18.64] ;  /* 0x0000000412187981 */ /* 0x0002a2000c2e1900 */
[----:B------:R-:W-:Y:S01]  /*0510*/  IADD3.X R13, R0, R14, RZ, P3, P2 ;  /* 0x0000000e000d7210 */ /* 0x000fe20001fe44ff */
[----:B------:R-:W-:Y:S01]  /*0520*/  IMAD.WIDE R22, R20, 0x4, R22 ;  /* 0x0000000414167825 */ /* 0x000fe200078e0216 */
[----:B------:R-:W-:-:S03]  /*0530*/  IADD3.X R5, R0, R5, RZ, P0, P1 ;  /* 0x0000000500057210 */ /* 0x000fc600007e24ff */
[C---:B------:R-:W-:Y:S02]  /*0540*/  IMAD.WIDE R12, R20.reuse, 0x4, R12 ;  /* 0x00000004140c7825 */ /* 0x040fe400078e020c */
[----:B------:R-:W3:Y:S01]  /*0550*/  LDG.E.EL R22, desc[UR4][R22.64] ;  /* 0x0000000416167981 */ /* 0x000ee2000c2e1900 */
[----:B-1----:R-:W1:Y:S01]  /*0560*/  LDC.64 R18, c[0x0][0x230] ;  /* 0x00008c00ff127b82 */ /* 0x002e620000000a00 */
[----:B------:R-:W-:-:S04]  /*0570*/  IMAD.WIDE R14, R20, 0x4, R4 ;  /* 0x00000004140e7825 */ /* 0x000fc800078e0204 */
[C---:B------:R-:W-:Y:S01]  /*0580*/  IMAD.WIDE R4, R25.reuse, 0x8, R8 ;  /* 0x0000000819047825 */ /* 0x040fe200078e0208 */
[----:B------:R-:W-:Y:S01]  /*0590*/  SHF.R.U32.HI R8, RZ, 0x18, R7 ;  /* 0x00000018ff087819 */ /* 0x000fe20000011607 */
[----:B------:R-:W3:Y:S04]  /*05a0*/  LDG.E.EL R9, desc[UR4][R14.64] ;  /* 0x000000040e097981 */ /* 0x000ee8000c2e1900 */
[----:B------:R4:W5:Y:S01]  /*05b0*/  LDG.E.EL R23, desc[UR4][R12.64] ;  /* 0x000000040c177981 */ /* 0x000962000c2e1900 */
[----:B------:R-:W-:Y:S01]  /*05c0*/  LOP3.LUT R8, R8, 0x80, RZ, 0xc0, !PT ;  /* 0x0000008008087812 */ /* 0x000fe200078ec0ff */
[----:B----4-:R-:W-:Y:S01]  /*05d0*/  IMAD.WIDE R12, R25, 0x8, R26 ;  /* 0x00000008190c7825 */ /* 0x010fe200078e021a */
[----:B------:R-:W-:-:S04]  /*05e0*/  LEA R25, P0, R6, UR6, 0x2 ;  /* 0x0000000606197c11 */ /* 0x000fc8000f8010ff */
[----:B------:R-:W-:Y:S02]  /*05f0*/  LEA.HI.X R7, R6, UR7, R7, 0x2, P0 ;  /* 0x0000000706077c11 */ /* 0x000fe400080f1407 */
[----:B------:R-:W-:Y:S01]  /*0600*/  IADD3 R14, P0, P1, R10, R25, R8 ;  /* 0x000000190a0e7210 */ /* 0x000fe2000791e008 */
[----:B------:R-:W-:-:S03]  /*0610*/  IMAD.WIDE R28, R21, 0x4, R28 ;  /* 0x00000004151c7825 */ /* 0x000fc600078e021c */
[----:B------:R-:W-:Y:S01]  /*0620*/  IADD3.X R15, R11, R7, RZ, P0, P1 ;  /* 0x000000070b0f7210 */ /* 0x000fe200007e24ff */
[----:B------:R-:W-:Y:S02]  /*0630*/  IMAD.WIDE R30, R21, 0x4, R30 ;  /* 0x00000004151e7825 */ /* 0x000fe400078e021e */
[----:B------:R-:W4:Y:S02]  /*0640*/  LDG.E.EL R28, desc[UR4][R28.64] ;  /* 0x000000041c1c7981 */ /* 0x000f24000c2e1900 */
[----:B-1----:R-:W-:-:S04]  /*0650*/  IMAD.WIDE R18, R16, 0x4, R18 ;  /* 0x0000000410127825 */ /* 0x002fc800078e0212 */
[----:B------:R-:W-:Y:S01]  /*0660*/  IMAD.WIDE R14, R21, 0x4, R14 ;  /* 0x00000004150e7825 */ /* 0x000fe200078e020e */
[----:B------:R-:W-:Y:S01]  /*0670*/  IADD3 R6, P0, P1, R2, R25, R8 ;  /* 0x0000001902067210 */ /* 0x000fe2000791e008 */
[----:B------:R-:W2:Y:S04]  /*0680*/  LDG.E.EL.128 R16, desc[UR4][R18.64] ;  /* 0x0000000412107981 */ /* 0x000ea8000c2e1d00 */
[----:B------:R-:W4:Y:S04]  /*0690*/  LDG.E.EL R29, desc[UR4][R30.64] ;  /* 0x000000041e1d7981 */ /* 0x000f28000c2e1900 */
[----:B------:R-:W2:Y:S01]  /*06a0*/  LDG.E.EL R25, desc[UR4][R14.64] ;  /* 0x000000040e197981 */ /* 0x000ea2000c2e1900 */
[----:B------:R-:W-:-:S03]  /*06b0*/  IADD3.X R7, R0, R7, RZ, P0, P1 ;  /* 0x0000000700077210 */ /* 0x000fc600007e24ff */
[----:B------:R-:W5:Y:S01]  /*06c0*/  LDG.E.EL.128 R12, desc[UR4][R12.64] ;  /* 0x000000040c0c7981 */ /* 0x000f62000c2e1d00 */
[----:B------:R-:W-:-:S05]  /*06d0*/  IMAD.WIDE R6, R20, 0x4, R6 ;  /* 0x0000000414067825 */ /* 0x000fca00078e0206 */
[----:B------:R-:W5:Y:S04]  /*06e0*/  LDG.E.EL R26, desc[UR4][R6.64] ;  /* 0x00000004061a7981 */ /* 0x000f68000c2e1900 */
[----:B------:R-:W5:Y:S01]  /*06f0*/  LDG.E.EL.128 R4, desc[UR4][R4.64] ;  /* 0x0000000404047981 */ /* 0x000f62000c2e1d00 */
[----:B---3--:R-:W-:Y:S01]  /*0700*/  FADD R9, -R22, R9 ;  /* 0x0000000916097221 */ /* 0x008fe20000000100 */
[----:B----4-:R-:W-:-:S04]  /*0710*/  FADD R29, -R28, R29 ;  /* 0x0000001d1c1d7221 */ /* 0x010fc80000000100 */
[C---:B--2---:R-:W-:Y:S01]  /*0720*/  FFMA R8, R16.reuse, R29, R28 ;  /* 0x0000001d10087223 */ /* 0x044fe2000000001c */
[----:B------:R-:W-:Y:S01]  /*0730*/  FFMA R16, R16, R9, R22 ;  /* 0x0000000910107223 */ /* 0x000fe20000000016 */
[--C-:B-----5:R-:W-:Y:S02]  /*0740*/  SHF.R.U32.HI R29, RZ, 0x18, R13.reuse ;  /* 0x00000018ff1d7819 */ /* 0x120fe4000001160d */
[C---:B------:R-:W-:Y:S02]  /*0750*/  LEA R28, P0, R12.reuse, UR6, 0x2 ;  /* 0x000000060c1c7c11 */ /* 0x040fe4000f8010ff */
[----:B------:R-:W-:Y:S02]  /*0760*/  LOP3.LUT R29, R29, 0x80, RZ, 0xc0, !PT ;  /* 0x000000801d1d7812 */ /* 0x000fe400078ec0ff */
[----:B------:R-:W-:Y:S02]  /*0770*/  LEA.HI.X R9, R12, UR7, R13, 0x2, P0 ;  /* 0x000000070c097c11 */ /* 0x000fe400080f140d */
[----:B------:R-:W-:-:S02]  /*0780*/  IADD3 R12, P0, P1, R10, R28, R29 ;  /* 0x0000001c0a0c7210 */ /* 0x000fc4000791e01d */
[----:B------:R-:W-:Y:S02]  /*0790*/  IADD3 R28, P2, P3, R2, R28, R29 ;  /* 0x0000001c021c7210 */ /* 0x000fe40007b5e01d */
[-C--:B------:R-:W-:Y:S02]  /*07a0*/  IADD3.X R13, R11, R9.reuse, RZ, P0, P1 ;  /* 0x000000090b0d7210 */ /* 0x080fe400007e24ff */
[----:B------:R-:W-:Y:S01]  /*07b0*/  IADD3.X R29, R0, R9, RZ, P2, P3 ;  /* 0x00000009001d7210 */ /* 0x000fe200017e64ff */
[----:B------:R-:W-:Y:S01]  /*07c0*/  FADD R9, -R24, R25 ;  /* 0x0000001918097221 */ /* 0x000fe20000000100 */
[----:B------:R-:W-:Y:S01]  /*07d0*/  FADD R26, -R23, R26 ;  /* 0x0000001a171a7221 */ /* 0x000fe20000000100 */
[----:B------:R-:W-:Y:S02]  /*07e0*/  SHF.R.U32.HI R25, RZ, 0x18, R15 ;  /* 0x00000018ff197819 */ /* 0x000fe4000001160f */
[C---:B------:R-:W-:Y:S01]  /*07f0*/  FFMA R9, R17.reuse, R9, R24 ;  /* 0x0000000911097223 */ /* 0x040fe20000000018 */
[----:B------:R-:W-:Y:S01]  /*0800*/  SHF.R.U32.HI R22, RZ, 0x18, R5 ;  /* 0x00000018ff167819 */ /* 0x000fe20000011605 */
[----:B------:R-:W-:Y:S01]  /*0810*/  FFMA R17, R17, R26, R23 ;  /* 0x0000001a11117223 */ /* 0x000fe20000000017 */
[----:B------:R-:W-:-:S02]  /*0820*/  LEA R24, P1, R4, UR6, 0x2 ;  /* 0x0000000604187c11 */ /* 0x000fc4000f8210ff */
[----:B------:R-:W-:Y:S02]  /*0830*/  LEA R23, P0, R14, UR6, 0x2 ;  /* 0x000000060e177c11 */ /* 0x000fe4000f8010ff */
[----:B------:R-:W-:Y:S02]  /*0840*/  LOP3.LUT R25, R25, 0x80, RZ, 0xc0, !PT ;  /* 0x0000008019197812 */ /* 0x000fe400078ec0ff */
[----:B------:R-:W-:Y:S02]  /*0850*/  LOP3.LUT R22, R22, 0x80, RZ, 0xc0, !PT ;  /* 0x0000008016167812 */ /* 0x000fe400078ec0ff */
[----:B------:R-:W-:Y:S02]  /*0860*/  LEA.HI.X R27, R4, UR7, R5, 0x2, P1 ;  /* 0x00000007041b7c11 */ /* 0x000fe400088f1405 */
[----:B------:R-:W-:Y:S02]  /*0870*/  LEA.HI.X R26, R14, UR7, R15, 0x2, P0 ;  /* 0x000000070e1a7c11 */ /* 0x000fe400080f140f */
[----:B------:R-:W-:-:S02]  /*0880*/  IADD3 R4, P2, P3, R10, R23, R25 ;  /* 0x000000170a047210 */ /* 0x000fc40007b5e019 */
[----:B------:R-:W-:Y:S02]  /*0890*/  IADD3 R14, P4, P5, R10, R24, R22 ;  /* 0x000000180a0e7210 */ /* 0x000fe40007d9e016 */
[C---:B------:R-:W-:Y:S02]  /*08a0*/  IADD3.X R5, R11.reuse, R26, RZ, P2, P3 ;  /* 0x0000001a0b057210 */ /* 0x040fe400017e64ff */
[----:B------:R-:W-:Y:S01]  /*08b0*/  IADD3.X R15, R11, R27, RZ, P4, P5 ;  /* 0x0000001b0b0f7210 */ /* 0x000fe200027ea4ff */
[----:B------:R-:W-:Y:S01]  /*08c0*/  IMAD.WIDE R4, R21, 0x4, R4 ;  /* 0x0000000415047825 */ /* 0x000fe200078e0204 */
[----:B------:R-:W-:-:S03]  /*08d0*/  IADD3 R22, P0, P1, R2, R24, R22 ;  /* 0x0000001802167210 */ /* 0x000fc6000791e016 */
[C---:B------:R-:W-:Y:S01]  /*08e0*/  IMAD.WIDE R14, R21.reuse, 0x4, R14 ;  /* 0x00000004150e7825 */ /* 0x040fe200078e020e */
[----:B------:R-:W-:Y:S01]  /*08f0*/  SHF.R.U32.HI R24, RZ, 0x18, R7 ;  /* 0x00000018ff187819 */ /* 0x000fe20000011607 */
[----:B------:R-:W2:Y:S02]  /*0900*/  LDG.E.EL R4, desc[UR4][R4.64] ;  /* 0x0000000404047981 */ /* 0x000ea4000c2e1900 */
[----:B------:R-:W-:-:S04]  /*0910*/  IMAD.WIDE R12, R21, 0x4, R12 ;  /* 0x00000004150c7825 */ /* 0x000fc800078e020c */
[----:B------:R-:W-:Y:S02]  /*0920*/  IMAD.WIDE R28, R20, 0x4, R28 ;  /* 0x00000004141c7825 */ /* 0x000fe400078e021c */
[----:B------:R-:W3:Y:S04]  /*0930*/  LDG.E.EL R12, desc[UR4][R12.64] ;  /* 0x000000040c0c7981 */ /* 0x000ee8000c2e1900 */
[----:B------:R1:W3:Y:S04]  /*0940*/  LDG.E.EL R5, desc[UR4][R14.64] ;  /* 0x000000040e057981 */ /* 0x0002e8000c2e1900 */
[----:B------:R4:W5:Y:S01]  /*0950*/  LDG.E.EL R13, desc[UR4][R28.64] ;  /* 0x000000041c0d7981 */ /* 0x000962000c2e1900 */
[----:B-1----:R-:W-:-:S02]  /*0960*/  LOP3.LUT R15, R24, 0x80, RZ, 0xc0, !PT ;  /* 0x00000080180f7812 */ /* 0x002fc400078ec0ff */
[----:B------:R-:W-:-:S04]  /*0970*/  LEA R14, P2, R6, UR6, 0x2 ;  /* 0x00000006060e7c11 */ /* 0x000fc8000f8410ff */
[----:B------:R-:W-:Y:S02]  /*0980*/  LEA.HI.X R6, R6, UR7, R7, 0x2, P2 ;  /* 0x0000000706067c11 */ /* 0x000fe400090f1407 */
[----:B------:R-:W-:Y:S02]  /*0990*/  IADD3 R10, P4, P5, R10, R14, R15 ;  /* 0x0000000e0a0a7210 */ /* 0x000fe40007d9e00f */
[C---:B------:R-:W-:Y:S02]  /*09a0*/  IADD3 R24, P2, P3, R2.reuse, R23, R25 ;  /* 0x0000001702187210 */ /* 0x040fe40007b5e019 */
[----:B------:R-:W-:Y:S02]  /*09b0*/  IADD3.X R11, R11, R6, RZ, P4, P5 ;  /* 0x000000060b0b7210 */ /* 0x000fe400027ea4ff */
[----:B----4-:R-:W-:Y:S02]  /*09c0*/  IADD3 R28, P4, P5, R2, R14, R15 ;  /* 0x0000000e021c7210 */ /* 0x010fe40007d9e00f */
[----:B------:R-:W-:-:S02]  /*09d0*/  IADD3.X R25, R0, R26, RZ, P2, P3 ;  /* 0x0000001a00197210 */ /* 0x000fc400017e64ff */
[C---:B------:R-:W-:Y:S02]  /*09e0*/  IADD3.X R23, R0.reuse, R27, RZ, P0, P1 ;  /* 0x0000001b00177210 */ /* 0x040fe400007e24ff */
[----:B------:R-:W-:Y:S01]  /*09f0*/  IADD3.X R29, R0, R6, RZ, P4, P5 ;  /* 0x00000006001d7210 */ /* 0x000fe200027ea4ff */
[----:B------:R-:W-:Y:S02]  /*0a00*/  IMAD.WIDE R6, R21, 0x4, R10 ;  /* 0x0000000415067825 */ /* 0x000fe400078e020a */
[----:B------:R-:W1:Y:S02]  /*0a10*/  LDC.64 R10, c[0x0][0x238] ;  /* 0x00008e00ff0a7b82 */ /* 0x000e640000000a00 */
[C---:B------:R-:W-:Y:S02]  /*0a20*/  IMAD.WIDE R24, R20.reuse, 0x4, R24 ;  /* 0x0000000414187825 */ /* 0x040fe400078e0218 */
[----:B------:R-:W2:Y:S02]  /*0a30*/  LDG.E.EL R7, desc[UR4][R6.64] ;  /* 0x0000000406077981 */ /* 0x000ea4000c2e1900 */
[----:B------:R-:W-:-:S02]  /*0a40*/  IMAD.WIDE R22, R20, 0x4, R22 ;  /* 0x0000000414167825 */ /* 0x000fc400078e0216 */
[----:B------:R-:W4:Y:S02]  /*0a50*/  LDG.E.EL R24, desc[UR4][R24.64] ;  /* 0x0000000418187981 */ /* 0x000f24000c2e1900 */
[----:B------:R-:W-:Y:S02]  /*0a60*/  IMAD.WIDE R28, R20, 0x4, R28 ;  /* 0x00000004141c7825 */ /* 0x000fe400078e021c */
[----:B------:R-:W5:Y:S04]  /*0a70*/  LDG.E.EL R22, desc[UR4][R22.64] ;  /* 0x0000000416167981 */ /* 0x000f68000c2e1900 */
[----:B------:R-:W4:Y:S01]  /*0a80*/  LDG.E.EL R29, desc[UR4][R28.64] ;  /* 0x000000041c1d7981 */ /* 0x000f22000c2e1900 */
[----:B-1----:R-:W-:-:S04]  /*0a90*/  IMAD.WIDE R2, R3, 0x4, R10 ;  /* 0x0000000403027825 */ /* 0x002fc800078e020a */
[----:B---3--:R-:W-:-:S04]  /*0aa0*/  FADD R5, -R12, R5 ;  /* 0x000000050c057221 */ /* 0x008fc80000000100 */
[----:B------:R-:W-:Y:S01]  /*0ab0*/  FFMA R10, R18, R5, R12 ;  /* 0x00000005120a7223 */ /* 0x000fe2000000000c */
[----:B--2---:R-:W-:-:S04]  /*0ac0*/  FADD R11, -R4, R7 ;  /* 0x00000007040b7221 */ /* 0x004fc80000000100 */
[----:B------:R-:W-:Y:S01]  /*0ad0*/  FFMA R11, R19, R11, R4 ;  /* 0x0000000b130b7223 */ /* 0x000fe20000000004 */
[----:B-----5:R-:W-:Y:S01]  /*0ae0*/  FADD R0, -R13, R22 ;  /* 0x000000160d007221 */ /* 0x020fe20000000100 */
[----:B----4-:R-:W-:-:S03]  /*0af0*/  FADD R15, -R24, R29 ;  /* 0x0000001d180f7221 */ /* 0x010fc60000000100 */
[----:B------:R-:W-:Y:S01]  /*0b00*/  FFMA R18, R18, R0, R13 ;  /* 0x0000000012127223 */ /* 0x000fe2000000000d */
[----:B------:R-:W-:Y:S01]  /*0b10*/  FFMA R19, R19, R15, R24 ;  /* 0x0000000f13137223 */ /* 0x000fe20000000018 */
[----:B------:R-:W-:Y:S04]  /*0b20*/  STG.E.128 desc[UR4][R2.64], R8 ;  /* 0x0000000802007986 */ /* 0x000fe8000c101d04 */
[----:B------:R-:W-:Y:S01]  /*0b30*/  STG.E.128 desc[UR4][R2.64+0x800], R16 ;  /* 0x0008001002007986 */ /* 0x000fe2000c101d04 */
[----:B------:R-:W-:Y:S05]  /*0b40*/  EXIT ;  /* 0x000000000000794d */ /* 0x000fea0003800000 */
.L_x_0:
[----:B------:R-:W-:-:S00]  /*0b50*/  BRA `(.L_x_0) ;  /* 0xfffffffc00fc7947 */ /* 0x000fc0000383ffff */
[----:B------:R-:W-:-:S00]  /*0b60*/  NOP ;  /* 0x0000000000007918 */ /* 0x000fc00000000000 */
        /* <DEDUP_REMOVED lines=9> */
.L_x_1:


//--------------------- .nv.constant0.triton_poi_fused__unsafe_index_add_mul_sub_37 --------------------------
	.section	.nv.constant0.triton_poi_fused__unsafe_index_add_mul_sub_37,"a",@progbits
	.sectionflags	@""
	.align	4
.nv.constant0.triton_poi_fused__unsafe_index_add_mul_sub_37:
	.zero		580
